//
// Generated by NVIDIA NVVM Compiler
//
// Compiler Build ID: CL-36424714
// Cuda compilation tools, release 13.0, V13.0.88
// Based on NVVM 20.0.0
//

.version 9.0
.target sm_100
.address_size 64

	// .globl	_Z8kernelV1Pi
.extern .func  (.param .b32 func_retval0) vprintf
(
	.param .b64 vprintf_param_0,
	.param .b64 vprintf_param_1
)
;
.global .align 1 .b8 $str[9] = {73, 78, 32, 72, 69, 82, 69, 10};

.visible .entry _Z8kernelV1Pi(
	.param .u64 .ptr .align 1 _Z8kernelV1Pi_param_0
)
{
	.reg .b32 	%r<5>;
	.reg .b64 	%rd<5>;

	ld.param.u64 	%rd1, [_Z8kernelV1Pi_param_0];
	cvta.to.global.u64 	%rd2, %rd1;
	mov.u32 	%r1, %ctaid.x;
	mov.u32 	%r2, %ntid.x;
	mov.u32 	%r3, %tid.x;
	mad.lo.s32 	%r4, %r1, %r2, %r3;
	mul.wide.s32 	%rd3, %r4, 4;
	add.s64 	%rd4, %rd2, %rd3;
	st.global.u32 	[%rd4], %r4;
	ret;

}
	// .globl	_Z11squareGPUv1PiS_
.visible .entry _Z11squareGPUv1PiS_(
	.param .u64 .ptr .align 1 _Z11squareGPUv1PiS__param_0,
	.param .u64 .ptr .align 1 _Z11squareGPUv1PiS__param_1
)
{
	.reg .pred 	%p<7>;
	.reg .b32 	%r<71>;
	.reg .b64 	%rd<32>;

	ld.param.u64 	%rd10, [_Z11squareGPUv1PiS__param_0];
	ld.param.u64 	%rd11, [_Z11squareGPUv1PiS__param_1];
	cvta.to.global.u64 	%rd1, %rd11;
	cvta.to.global.u64 	%rd2, %rd10;
	mov.u32 	%r15, %tid.x;
	mov.u32 	%r16, %ctaid.x;
	mov.u32 	%r1, %ntid.x;
	mad.lo.s32 	%r17, %r16, %r1, %r15;
	shl.b32 	%r2, %r17, 7;
	and.b32  	%r3, %r1, 3;
	and.b32  	%r4, %r1, 2044;
	and.b32  	%r18, %r1, -4;
	neg.s32 	%r5, %r18;
	add.s64 	%rd3, %rd2, 8;
	add.s64 	%rd4, %rd2, 1024;
	mov.b32 	%r67, 0;
	mov.u64 	%rd21, $str;
$L__BB1_1:
	setp.lt.u32 	%p1, %r1, 4;
	add.s32 	%r20, %r2, %r67;
	mul.wide.s32 	%rd12, %r20, 4;
	add.s64 	%rd5, %rd1, %rd12;
	mov.b32 	%r70, 0;
	@%p1 bra 	$L__BB1_4;
	mul.wide.u32 	%rd13, %r67, 4;
	add.s64 	%rd31, %rd4, %rd13;
	mov.u32 	%r68, %r2;
	mov.u32 	%r69, %r5;
$L__BB1_3:
	mul.wide.s32 	%rd14, %r68, 4;
	add.s64 	%rd15, %rd3, %rd14;
	ld.global.u32 	%r21, [%rd15+-8];
	ld.global.u32 	%r22, [%rd31+-1024];
	ld.global.u32 	%r23, [%rd5];
	mad.lo.s32 	%r24, %r22, %r21, %r23;
	st.global.u32 	[%rd5], %r24;
	cvta.global.u64 	%rd17, %rd21;
	{ // callseq 0, 0
	.param .b64 param0;
	st.param.b64 	[param0], %rd17;
	.param .b64 param1;
	st.param.b64 	[param1], 0;
	.param .b32 retval0;
	call.uni (retval0), 
	vprintf, 
	(
	param0, 
	param1
	);
	ld.param.b32 	%r25, [retval0];
	} // callseq 0
	ld.global.u32 	%r27, [%rd15+-4];
	ld.global.u32 	%r28, [%rd31+-512];
	ld.global.u32 	%r29, [%rd5];
	mad.lo.s32 	%r30, %r28, %r27, %r29;
	st.global.u32 	[%rd5], %r30;
	{ // callseq 1, 0
	.param .b64 param0;
	st.param.b64 	[param0], %rd17;
	.param .b64 param1;
	st.param.b64 	[param1], 0;
	.param .b32 retval0;
	call.uni (retval0), 
	vprintf, 
	(
	param0, 
	param1
	);
	ld.param.b32 	%r31, [retval0];
	} // callseq 1
	ld.global.u32 	%r33, [%rd15];
	ld.global.u32 	%r34, [%rd31];
	ld.global.u32 	%r35, [%rd5];
	mad.lo.s32 	%r36, %r34, %r33, %r35;
	st.global.u32 	[%rd5], %r36;
	{ // callseq 2, 0
	.param .b64 param0;
	st.param.b64 	[param0], %rd17;
	.param .b64 param1;
	st.param.b64 	[param1], 0;
	.param .b32 retval0;
	call.uni (retval0), 
	vprintf, 
	(
	param0, 
	param1
	);
	ld.param.b32 	%r37, [retval0];
	} // callseq 2
	ld.global.u32 	%r39, [%rd15+4];
	ld.global.u32 	%r40, [%rd31+512];
	ld.global.u32 	%r41, [%rd5];
	mad.lo.s32 	%r42, %r40, %r39, %r41;
	st.global.u32 	[%rd5], %r42;
	{ // callseq 3, 0
	.param .b64 param0;
	st.param.b64 	[param0], %rd17;
	.param .b64 param1;
	st.param.b64 	[param1], 0;
	.param .b32 retval0;
	call.uni (retval0), 
	vprintf, 
	(
	param0, 
	param1
	);
	ld.param.b32 	%r43, [retval0];
	} // callseq 3
	add.s32 	%r69, %r69, 4;
	add.s32 	%r68, %r68, 4;
	add.s64 	%rd31, %rd31, 2048;
	setp.ne.s32 	%p2, %r69, 0;
	mov.u32 	%r70, %r4;
	@%p2 bra 	$L__BB1_3;
$L__BB1_4:
	setp.eq.s32 	%p3, %r3, 0;
	@%p3 bra 	$L__BB1_8;
	setp.eq.s32 	%p4, %r3, 1;
	add.s32 	%r45, %r2, %r70;
	mul.wide.s32 	%rd18, %r45, 4;
	add.s64 	%rd9, %rd2, %rd18;
	ld.global.u32 	%r46, [%rd9];
	shl.b32 	%r47, %r70, 7;
	add.s32 	%r12, %r47, %r67;
	mul.wide.u32 	%rd19, %r12, 4;
	add.s64 	%rd20, %rd2, %rd19;
	ld.global.u32 	%r48, [%rd20];
	ld.global.u32 	%r49, [%rd5];
	mad.lo.s32 	%r50, %r48, %r46, %r49;
	st.global.u32 	[%rd5], %r50;
	cvta.global.u64 	%rd22, %rd21;
	{ // callseq 4, 0
	.param .b64 param0;
	st.param.b64 	[param0], %rd22;
	.param .b64 param1;
	st.param.b64 	[param1], 0;
	.param .b32 retval0;
	call.uni (retval0), 
	vprintf, 
	(
	param0, 
	param1
	);
	ld.param.b32 	%r51, [retval0];
	} // callseq 4
	@%p4 bra 	$L__BB1_8;
	setp.eq.s32 	%p5, %r3, 2;
	ld.global.u32 	%r53, [%rd9+4];
	add.s32 	%r54, %r12, 128;
	mul.wide.u32 	%rd23, %r54, 4;
	add.s64 	%rd24, %rd2, %rd23;
	ld.global.u32 	%r55, [%rd24];
	ld.global.u32 	%r56, [%rd5];
	mad.lo.s32 	%r57, %r55, %r53, %r56;
	st.global.u32 	[%rd5], %r57;
	cvta.global.u64 	%rd26, %rd21;
	{ // callseq 5, 0
	.param .b64 param0;
	st.param.b64 	[param0], %rd26;
	.param .b64 param1;
	st.param.b64 	[param1], 0;
	.param .b32 retval0;
	call.uni (retval0), 
	vprintf, 
	(
	param0, 
	param1
	);
	ld.param.b32 	%r58, [retval0];
	} // callseq 5
	@%p5 bra 	$L__BB1_8;
	ld.global.u32 	%r60, [%rd9+8];
	add.s32 	%r61, %r12, 256;
	mul.wide.u32 	%rd27, %r61, 4;
	add.s64 	%rd28, %rd2, %rd27;
	ld.global.u32 	%r62, [%rd28];
	ld.global.u32 	%r63, [%rd5];
	mad.lo.s32 	%r64, %r62, %r60, %r63;
	st.global.u32 	[%rd5], %r64;
	cvta.global.u64 	%rd30, %rd21;
	{ // callseq 6, 0
	.param .b64 param0;
	st.param.b64 	[param0], %rd30;
	.param .b64 param1;
	st.param.b64 	[param1], 0;
	.param .b32 retval0;
	call.uni (retval0), 
	vprintf, 
	(
	param0, 
	param1
	);
	ld.param.b32 	%r65, [retval0];
	} // callseq 6
$L__BB1_8:
	add.s32 	%r67, %r67, 1;
	setp.ne.s32 	%p6, %r67, %r1;
	@%p6 bra 	$L__BB1_1;
	ret;

}


// ===== COMPILED SASS (sm_100) =====

	.target	sm_100

	.elftype	@"ET_EXEC"


//--------------------- .note.nv.tkinfo           --------------------------
	.section	.note.nv.tkinfo,"",@"SHT_NOTE"
	.sectionflags	@"SHF_NOTE_NV_TKINFO"
	.tkinfo
        /*0018*/ 	.word	0x00000002
        /*0030*/ 	.string	""
        /*0030*/ 	.string	"ptxas"
        /*0030*/ 	.string	"Cuda compilation tools, release 13.0, V13.0.88"
        /*0030*/ 	.string	"Build cuda_13.0.r13.0/compiler.36424714_0"
        /*0030*/ 	.string	"-arch sm_100 -m 64 "



//--------------------- .note.nv.cuinfo           --------------------------
	.section	.note.nv.cuinfo,"",@"SHT_NOTE"
	.sectionflags	@"SHF_NOTE_NV_CUINFO"
        /*0018*/ 	.short	0x0002
        /*001a*/ 	.short	0x0064
        /*001c*/ 	.short	0x0082
	.zero		2


//--------------------- .nv.info                  --------------------------
	.section	.nv.info,"",@"SHT_CUDA_INFO"
	.align	4


	//----- nvinfo : EIATTR_REGCOUNT
	.align		4
        /*0000*/ 	.byte	0x04, 0x2f
        /*0002*/ 	.short	(.L_2 - .L_1)
	.align		4
.L_1:
        /*0004*/ 	.word	index@(_Z8kernelV1Pi)
        /*0008*/ 	.word	0x00000008


	//----- nvinfo : EIATTR_FRAME_SIZE
	.align		4
.L_2:
        /*000c*/ 	.byte	0x04, 0x11
        /*000e*/ 	.short	(.L_4 - .L_3)
	.align		4
.L_3:
        /*0010*/ 	.word	index@(_Z8kernelV1Pi)
        /*0014*/ 	.word	0x00000000


	//----- nvinfo : EIATTR_REGCOUNT
	.align		4
.L_4:
        /*0018*/ 	.byte	0x04, 0x2f
        /*001a*/ 	.short	(.L_6 - .L_5)
	.align		4
.L_5:
        /*001c*/ 	.word	index@(_Z11squareGPUv1PiS_)
        /*0020*/ 	.word	0x00000020


	//----- nvinfo : EIATTR_FRAME_SIZE
	.align		4
.L_6:
        /*0024*/ 	.byte	0x04, 0x11
        /*0026*/ 	.short	(.L_8 - .L_7)
	.align		4
.L_7:
        /*0028*/ 	.word	index@(_Z11squareGPUv1PiS_)
        /*002c*/ 	.word	0x00000000


	//----- nvinfo : EIATTR_MIN_STACK_SIZE
	.align		4
.L_8:
        /*0030*/ 	.byte	0x04, 0x12
        /*0032*/ 	.short	(.L_10 - .L_9)
	.align		4
.L_9:
        /*0034*/ 	.word	index@(_Z11squareGPUv1PiS_)
        /*0038*/ 	.word	0x00000000


	//----- nvinfo : EIATTR_MIN_STACK_SIZE
	.align		4
.L_10:
        /*003c*/ 	.byte	0x04, 0x12
        /*003e*/ 	.short	(.L_12 - .L_11)
	.align		4
.L_11:
        /*0040*/ 	.word	index@(_Z8kernelV1Pi)
        /*0044*/ 	.word	0x00000000
.L_12:


//--------------------- .nv.compat                --------------------------
	.section	.nv.compat,"",@"SHT_CUDA_COMPAT_INFO"
	.align	4
        /*0000*/ 	.byte	0x02, 0x09, 0x00, 0x00, 0x02, 0x02, 0x01, 0x00, 0x02, 0x05, 0x05, 0x00, 0x03, 0x07, 0x01, 0x01
        /*0010*/ 	.byte	0x02, 0x03, 0x00, 0x00, 0x02, 0x06, 0x01, 0x00, 0x04, 0x0b, 0x08, 0x00, 0x09, 0x00, 0x00, 0x00
        /*0020*/ 	.byte	0x00, 0x00, 0x00, 0x00


//--------------------- .nv.info._Z11squareGPUv1PiS_ --------------------------
	.section	.nv.info._Z11squareGPUv1PiS_,"",@"SHT_CUDA_INFO"
	.sectionflags	@""
	.align	4


	//----- nvinfo : EIATTR_CUDA_API_VERSION
	.align		4
        /*0000*/ 	.byte	0x04, 0x37
        /*0002*/ 	.short	(.L_14 - .L_13)
.L_13:
        /*0004*/ 	.word	0x00000082


	//----- nvinfo : EIATTR_KPARAM_INFO
	.align		4
.L_14:
        /*0008*/ 	.byte	0x04, 0x17
        /*000a*/ 	.short	(.L_16 - .L_15)
.L_15:
        /*000c*/ 	.word	0x00000000
        /*0010*/ 	.short	0x0001
        /*0012*/ 	.short	0x0008
        /*0014*/ 	.byte	0x00, 0xf5, 0x21, 0x00


	//----- nvinfo : EIATTR_KPARAM_INFO
	.align		4
.L_16:
        /*0018*/ 	.byte	0x04, 0x17
        /*001a*/ 	.short	(.L_18 - .L_17)
.L_17:
        /*001c*/ 	.word	0x00000000
        /*0020*/ 	.short	0x0000
        /*0022*/ 	.short	0x0000
        /*0024*/ 	.byte	0x00, 0xf5, 0x21, 0x00


	//----- nvinfo : EIATTR_SPARSE_MMA_MASK
	.align		4
.L_18:
        /*0028*/ 	.byte	0x03, 0x50
        /*002a*/ 	.short	0x0000


	//----- nvinfo : EIATTR_MAXREG_COUNT
	.align		4
        /*002c*/ 	.byte	0x03, 0x1b
        /*002e*/ 	.short	0x00ff


	//----- nvinfo : EIATTR_EXTERNS
	.align		4
        /*0030*/ 	.byte	0x04, 0x0f
        /*0032*/ 	.short	(.L_20 - .L_19)


	//   ....[0]....
	.align		4
.L_19:
        /*0034*/ 	.word	index@(vprintf)


	//----- nvinfo : EIATTR_MERCURY_ISA_VERSION
	.align		4
.L_20:
        /*0038*/ 	.byte	0x03, 0x5f
        /*003a*/ 	.short	0x0101


	//----- nvinfo : EIATTR_VRC_CTA_INIT_COUNT
	.align		4
        /*003c*/ 	.byte	0x02, 0x4a
	.zero		1
	.zero		1


	//----- nvinfo : EIATTR_SYSCALL_OFFSETS
	.align		4
        /*0040*/ 	.byte	0x04, 0x46
        /*0042*/ 	.short	(.L_22 - .L_21)


	//   ....[0]....
.L_21:
        /*0044*/ 	.word	0x000002f0


	//   ....[1]....
        /*0048*/ 	.word	0x000003f0


	//   ....[2]....
        /*004c*/ 	.word	0x000004b0


	//   ....[3]....
        /*0050*/ 	.word	0x00000570


	//   ....[4]....
        /*0054*/ 	.word	0x00000750


	//   ....[5]....
        /*0058*/ 	.word	0x00000890


	//   ....[6]....
        /*005c*/ 	.word	0x000009a0


	//----- nvinfo : EIATTR_EXIT_INSTR_OFFSETS
	.align		4
.L_22:
        /*0060*/ 	.byte	0x04, 0x1c
        /*0062*/ 	.short	(.L_24 - .L_23)


	//   ....[0]....
.L_23:
        /*0064*/ 	.word	0x000009e0


	//----- nvinfo : EIATTR_CRS_STACK_SIZE
	.align		4
.L_24:
        /*0068*/ 	.byte	0x04, 0x1e
        /*006a*/ 	.short	(.L_26 - .L_25)
.L_25:
        /*006c*/ 	.word	0x00000000


	//----- nvinfo : EIATTR_CBANK_PARAM_SIZE
	.align		4
.L_26:
        /*0070*/ 	.byte	0x03, 0x19
        /*0072*/ 	.short	0x0010


	//----- nvinfo : EIATTR_PARAM_CBANK
	.align		4
        /*0074*/ 	.byte	0x04, 0x0a
        /*0076*/ 	.short	(.L_28 - .L_27)
	.align		4
.L_27:
        /*0078*/ 	.word	index@(.nv.constant0._Z11squareGPUv1PiS_)
        /*007c*/ 	.short	0x0380
        /*007e*/ 	.short	0x0010


	//----- nvinfo : EIATTR_SW_WAR
	.align		4
.L_28:
        /*0080*/ 	.byte	0x04, 0x36
        /*0082*/ 	.short	(.L_30 - .L_29)
.L_29:
        /*0084*/ 	.word	0x00000008
.L_30:


//--------------------- .nv.info._Z8kernelV1Pi    --------------------------
	.section	.nv.info._Z8kernelV1Pi,"",@"SHT_CUDA_INFO"
	.sectionflags	@""
	.align	4


	//----- nvinfo : EIATTR_CUDA_API_VERSION
	.align		4
        /*0000*/ 	.byte	0x04, 0x37
        /*0002*/ 	.short	(.L_32 - .L_31)
.L_31:
        /*0004*/ 	.word	0x00000082


	//----- nvinfo : EIATTR_KPARAM_INFO
	.align		4
.L_32:
        /*0008*/ 	.byte	0x04, 0x17
        /*000a*/ 	.short	(.L_34 - .L_33)
.L_33:
        /*000c*/ 	.word	0x00000000
        /*0010*/ 	.short	0x0000
        /*0012*/ 	.short	0x0000
        /*0014*/ 	.byte	0x00, 0xf5, 0x21, 0x00


	//----- nvinfo : EIATTR_SPARSE_MMA_MASK
	.align		4
.L_34:
        /*0018*/ 	.byte	0x03, 0x50
        /*001a*/ 	.short	0x0000


	//----- nvinfo : EIATTR_MAXREG_COUNT
	.align		4
        /*001c*/ 	.byte	0x03, 0x1b
        /*001e*/ 	.short	0x00ff


	//----- nvinfo : EIATTR_MERCURY_ISA_VERSION
	.align		4
        /*0020*/ 	.byte	0x03, 0x5f
        /*0022*/ 	.short	0x0101


	//----- nvinfo : EIATTR_VRC_CTA_INIT_COUNT
	.align		4
        /*0024*/ 	.byte	0x02, 0x4a
	.zero		1
	.zero		1


	//----- nvinfo : EIATTR_EXIT_INSTR_OFFSETS
	.align		4
        /*0028*/ 	.byte	0x04, 0x1c
        /*002a*/ 	.short	(.L_36 - .L_35)


	//   ....[0]....
.L_35:
        /*002c*/ 	.word	0x00000090


	//----- nvinfo : EIATTR_CBANK_PARAM_SIZE
	.align		4
.L_36:
        /*0030*/ 	.byte	0x03, 0x19
        /*0032*/ 	.short	0x0008


	//----- nvinfo : EIATTR_PARAM_CBANK
	.align		4
        /*0034*/ 	.byte	0x04, 0x0a
        /*0036*/ 	.short	(.L_38 - .L_37)
	.align		4
.L_37:
        /*0038*/ 	.word	index@(.nv.constant0._Z8kernelV1Pi)
        /*003c*/ 	.short	0x0380
        /*003e*/ 	.short	0x0008


	//----- nvinfo : EIATTR_SW_WAR
	.align		4
.L_38:
        /*0040*/ 	.byte	0x04, 0x36
        /*0042*/ 	.short	(.L_40 - .L_39)
.L_39:
        /*0044*/ 	.word	0x00000008
.L_40:


//--------------------- .nv.callgraph             --------------------------
	.section	.nv.callgraph,"",@"SHT_CUDA_CALLGRAPH"
	.align	4
	.sectionentsize	8
	.align		4
        /*0000*/ 	.word	0x00000000
	.align		4
        /*0004*/ 	.word	0xffffffff
	.align		4
        /*0008*/ 	.word	index@(_Z11squareGPUv1PiS_)
	.align		4
        /*000c*/ 	.word	index@(vprintf)
	.align		4
        /*0010*/ 	.word	0x00000000
	.align		4
        /*0014*/ 	.word	0xfffffffe
	.align		4
        /*0018*/ 	.word	0x00000000
	.align		4
        /*001c*/ 	.word	0xfffffffd
	.align		4
        /*0020*/ 	.word	0x00000000
	.align		4
        /*0024*/ 	.word	0xfffffffc


//--------------------- .nv.constant4             --------------------------
	.section	.nv.constant4,"a",@progbits
	.align	8
	.align		8
.nv.constant4:
        /*0000*/ 	.dword	vprintf
	.align		8
        /*0008*/ 	.dword	$str


//--------------------- .text._Z11squareGPUv1PiS_ --------------------------
	.section	.text._Z11squareGPUv1PiS_,"ax",@progbits
	.align	128
        .global         _Z11squareGPUv1PiS_
        .type           _Z11squareGPUv1PiS_,@function
        .size           _Z11squareGPUv1PiS_,(.L_x_13 - _Z11squareGPUv1PiS_)
        .other          _Z11squareGPUv1PiS_,@"STO_CUDA_ENTRY STV_DEFAULT"
_Z11squareGPUv1PiS_:
.text._Z11squareGPUv1PiS_:
[----:B------:R-:W0:Y:S01]  /*0000*/  LDC R1, c[0x0][0x37c] ;  /* 0x0000df00ff017b82 */ /* 0x000e220000000800 */
[----:B------:R-:W1:Y:S07]  /*0010*/  S2R R3, SR_TID.X ;  /* 0x0000000000037919 */ /* 0x000e6e0000002100 */
[----:B------:R-:W1:Y:S01]  /*0020*/  S2UR UR4, SR_CTAID.X ;  /* 0x00000000000479c3 */ /* 0x000e620000002500 */
[----:B------:R-:W2:Y:S01]  /*0030*/  LDCU.64 UR38, c[0x0][0x380] ;  /* 0x00007000ff2677ac */ /* 0x000ea20008000a00 */
[----:B------:R-:W-:Y:S01]  /*0040*/  IMAD.MOV.U32 R25, RZ, RZ, RZ ;  /* 0x000000ffff197224 */ /* 0x000fe200078e00ff */
[----:B------:R-:W3:Y:S05]  /*0050*/  LDCU.64 UR36, c[0x0][0x358] ;  /* 0x00006b00ff2477ac */ /* 0x000eea0008000a00 */
[----:B------:R-:W1:Y:S01]  /*0060*/  LDC R26, c[0x0][0x360] ;  /* 0x0000d800ff1a7b82 */ /* 0x000e620000000800 */
[----:B--2---:R-:W-:-:S04]  /*0070*/  UIADD3 UR38, UP0, UPT, UR38, 0x8, URZ ;  /* 0x0000000826267890 */ /* 0x004fc8000ff1e0ff */
[----:B------:R-:W-:Y:S01]  /*0080*/  UIADD3.X UR39, UPT, UPT, URZ, UR39, URZ, UP0, !UPT ;  /* 0x00000027ff277290 */ /* 0x000fe200087fe4ff */
[----:B-1----:R-:W-:-:S04]  /*0090*/  IMAD R24, R26, UR4, R3 ;  /* 0x000000041a187c24 */ /* 0x002fc8000f8e0203 */
[----:B0--3--:R-:W-:-:S07]  /*00a0*/  IMAD.SHL.U32 R24, R24, 0x80, RZ ;  /* 0x0000008018187824 */ /* 0x009fce00078e00ff */
.L_x_10:
[----:B------:R-:W0:Y:S01]  /*00b0*/  LDC.64 R18, c[0x0][0x388] ;  /* 0x0000e200ff127b82 */ /* 0x000e220000000a00 */
[----:B------:R-:W-:Y:S01]  /*00c0*/  ISETP.GE.U32.AND P0, PT, R26, 0x4, PT ;  /* 0x000000041a00780c */ /* 0x000fe20003f06070 */
[----:B------:R-:W-:Y:S02]  /*00d0*/  IMAD.IADD R3, R24, 0x1, R25 ;  /* 0x0000000118037824 */ /* 0x000fe400078e0219 */
[----:B------:R-:W-:Y:S02]  /*00e0*/  HFMA2 R0, -RZ, RZ, 0, 0 ;  /* 0x00000000ff007431 */ /* 0x000fe400000001ff */
[----:B0-----:R-:W-:-:S08]  /*00f0*/  IMAD.WIDE R18, R3, 0x4, R18 ;  /* 0x0000000403127825 */ /* 0x001fd000078e0212 */
[----:B------:R-:W-:Y:S05]  /*0100*/  @!P0 BRA `(.L_x_0) ;  /* 0x0000000400388947 */ /* 0x000fea0003800000 */
[----:B------:R-:W0:Y:S01]  /*0110*/  LDCU.64 UR4, c[0x0][0x380] ;  /* 0x00007000ff0477ac */ /* 0x000e220008000a00 */
[----:B------:R-:W-:Y:S01]  /*0120*/  LOP3.LUT R22, R26, 0xfffffffc, RZ, 0xc0, !PT ;  /* 0xfffffffc1a167812 */ /* 0x000fe200078ec0ff */
[----:B------:R-:W-:Y:S01]  /*0130*/  BSSY.RECONVERGENT B6, `(.L_x_1) ;  /* 0x000004a000067945 */ /* 0x000fe20003800200 */
[----:B------:R-:W-:-:S03]  /*0140*/  IMAD.MOV.U32 R23, RZ, RZ, R24 ;  /* 0x000000ffff177224 */ /* 0x000fc600078e0018 */
[----:B------:R-:W-:Y:S01]  /*0150*/  IMAD.MOV R22, RZ, RZ, -R22 ;  /* 0x000000ffff167224 */ /* 0x000fe200078e0a16 */
[----:B0-----:R-:W-:-:S04]  /*0160*/  UIADD3 UR4, UP0, UPT, UR4, 0x400, URZ ;  /* 0x0000040004047890 */ /* 0x001fc8000ff1e0ff */
[----:B------:R-:W-:Y:S02]  /*0170*/  UIADD3.X UR5, UPT, UPT, URZ, UR5, URZ, UP0, !UPT ;  /* 0x00000005ff057290 */ /* 0x000fe400087fe4ff */
[----:B------:R-:W-:-:S04]  /*0180*/  IMAD.U32 R2, RZ, RZ, UR4 ;  /* 0x00000004ff027e24 */ /* 0x000fc8000f8e00ff */
[----:B------:R-:W-:Y:S02]  /*0190*/  IMAD.U32 R3, RZ, RZ, UR5 ;  /* 0x00000005ff037e24 */ /* 0x000fe4000f8e00ff */
[----:B------:R-:W-:-:S04]  /*01a0*/  IMAD.WIDE.U32 R2, R25, 0x4, R2 ;  /* 0x0000000419027825 */ /* 0x000fc800078e0002 */
[----:B------:R-:W-:Y:S01]  /*01b0*/  IMAD.MOV.U32 R28, RZ, RZ, R2 ;  /* 0x000000ffff1c7224 */ /* 0x000fe200078e0002 */
[----:B------:R-:W-:-:S07]  /*01c0*/  MOV R29, R3 ;  /* 0x00000003001d7202 */ /* 0x000fce0000000f00 */
.L_x_6:
[----:B------:R-:W-:Y:S01]  /*01d0*/  MOV R11, UR39 ;  /* 0x00000027000b7c02 */ /* 0x000fe20008000f00 */
[----:B------:R-:W-:Y:S01]  /*01e0*/  IMAD.U32 R10, RZ, RZ, UR38 ;  /* 0x00000026ff0a7e24 */ /* 0x000fe2000f8e00ff */
[----:B------:R-:W2:Y:S04]  /*01f0*/  LDG.E R3, desc[UR36][R18.64] ;  /* 0x0000002412037981 */ /* 0x000ea8000c1e1900 */
[----:B------:R-:W2:Y:S01]  /*0200*/  LDG.E R0, desc[UR36][R28.64+-0x400] ;  /* 0xfffc00241c007981 */ /* 0x000ea2000c1e1900 */
[----:B------:R-:W-:Y:S01]  /*0210*/  IMAD.WIDE R10, R23, 0x4, R10 ;  /* 0x00000004170a7825 */ /* 0x000fe200078e020a */
[----:B------:R-:W-:Y:S01]  /*0220*/  MOV R2, 0x0 ;  /* 0x0000000000027802 */ /* 0x000fe20000000f00 */
[----:B------:R-:W0:Y:S03]  /*0230*/  LDCU.64 UR4, c[0x4][0x8] ;  /* 0x01000100ff0477ac */ /* 0x000e260008000a00 */
[----:B------:R-:W2:Y:S01]  /*0240*/  LDG.E R9, desc[UR36][R10.64+-0x8] ;  /* 0xfffff8240a097981 */ /* 0x000ea2000c1e1900 */
[----:B------:R-:W-:Y:S01]  /*0250*/  VIADD R22, R22, 0x4 ;  /* 0x0000000416167836 */ /* 0x000fe20000000000 */
[----:B------:R-:W-:-:S04]  /*0260*/  CS2R R6, SRZ ;  /* 0x0000000000067805 */ /* 0x000fc8000001ff00 */
[----:B------:R-:W-:-:S04]  /*0270*/  ISETP.NE.AND P0, PT, R22, RZ, PT ;  /* 0x000000ff1600720c */ /* 0x000fc80003f05270 */
[----:B------:R-:W-:Y:S01]  /*0280*/  P2R R27, PR, RZ, 0x1 ;  /* 0x00000001ff1b7803 */ /* 0x000fe20000000000 */
[----:B0-----:R-:W-:Y:S02]  /*0290*/  IMAD.U32 R4, RZ, RZ, UR4 ;  /* 0x00000004ff047e24 */ /* 0x001fe4000f8e00ff */
[----:B------:R-:W-:Y:S02]  /*02a0*/  IMAD.U32 R5, RZ, RZ, UR5 ;  /* 0x00000005ff057e24 */ /* 0x000fe4000f8e00ff */
[----:B--2---:R-:W-:Y:S02]  /*02b0*/  IMAD R9, R9, R0, R3 ;  /* 0x0000000009097224 */ /* 0x004fe400078e0203 */
[----:B------:R-:W0:Y:S03]  /*02c0*/  LDC.64 R2, c[0x4][R2] ;  /* 0x0100000002027b82 */ /* 0x000e260000000a00 */
[----:B------:R1:W-:Y:S02]  /*02d0*/  STG.E desc[UR36][R18.64], R9 ;  /* 0x0000000912007986 */ /* 0x0003e4000c101924 */
[----:B------:R-:W-:-:S07]  /*02e0*/  LEPC R20, `(.L_x_2) ;  /* 0x000000001014794e */ /* 0x000fce0000000000 */
[----:B01----:R-:W-:Y:S05]  /*02f0*/  CALL.ABS.NOINC R2 ;  /* 0x0000000002007343 */ /* 0x003fea0003c00000 */
.L_x_2:
        /* <DEDUP_REMOVED lines=8> */
[----:B------:R1:W3:Y:S01]  /*0380*/  LDC.64 R8, c[0x4][R2] ;  /* 0x0100000002087b82 */ /* 0x0002e20000000a00 */
[----:B------:R-:W-:Y:S01]  /*0390*/  CS2R R6, SRZ ;  /* 0x0000000000067805 */ /* 0x000fe2000001ff00 */
[----:B0-----:R-:W-:-:S02]  /*03a0*/  IMAD.U32 R5, RZ, RZ, UR5 ;  /* 0x00000005ff057e24 */ /* 0x001fc4000f8e00ff */
[----:B--2---:R-:W-:-:S05]  /*03b0*/  IMAD R3, R3, R0, R4 ;  /* 0x0000000003037224 */ /* 0x004fca00078e0204 */
[----:B------:R1:W-:Y:S01]  /*03c0*/  STG.E desc[UR36][R18.64], R3 ;  /* 0x0000000312007986 */ /* 0x0003e2000c101924 */
[----:B---3--:R-:W-:-:S07]  /*03d0*/  IMAD.U32 R4, RZ, RZ, UR4 ;  /* 0x00000004ff047e24 */ /* 0x008fce000f8e00ff */
[----:B------:R-:W-:-:S07]  /*03e0*/  LEPC R20, `(.L_x_3) ;  /* 0x000000001014794e */ /* 0x000fce0000000000 */
[----:B-1----:R-:W-:Y:S05]  /*03f0*/  CALL.ABS.NOINC R8 ;  /* 0x0000000008007343 */ /* 0x002fea0003c00000 */
.L_x_3:
[----:B------:R-:W2:Y:S04]  /*0400*/  LDG.E R3, desc[UR36][R16.64] ;  /* 0x0000002410037981 */ /* 0x000ea8000c1e1900 */
[----:B------:R-:W2:Y:S04]  /*0410*/  LDG.E R0, desc[UR36][R28.64] ;  /* 0x000000241c007981 */ /* 0x000ea8000c1e1900 */
[----:B------:R-:W2:Y:S01]  /*0420*/  LDG.E R4, desc[UR36][R18.64] ;  /* 0x0000002412047981 */ /* 0x000ea2000c1e1900 */
[----:B------:R0:W1:Y:S01]  /*0430*/  LDC.64 R8, c[0x4][R2] ;  /* 0x0100000002087b82 */ /* 0x0000620000000a00 */
[----:B------:R-:W3:Y:S01]  /*0440*/  LDCU.64 UR4, c[0x4][0x8] ;  /* 0x01000100ff0477ac */ /* 0x000ee20008000a00 */
[----:B------:R-:W-:Y:S01]  /*0450*/  CS2R R6, SRZ ;  /* 0x0000000000067805 */ /* 0x000fe2000001ff00 */
[----:B---3--:R-:W-:-:S02]  /*0460*/  IMAD.U32 R5, RZ, RZ, UR5 ;  /* 0x00000005ff057e24 */ /* 0x008fc4000f8e00ff */
[----:B--2---:R-:W-:Y:S01]  /*0470*/  IMAD R3, R3, R0, R4 ;  /* 0x0000000003037224 */ /* 0x004fe200078e0204 */
[----:B------:R-:W-:-:S04]  /*0480*/  MOV R4, UR4 ;  /* 0x0000000400047c02 */ /* 0x000fc80008000f00 */
[----:B-1----:R0:W-:Y:S03]  /*0490*/  STG.E desc[UR36][R18.64], R3 ;  /* 0x0000000312007986 */ /* 0x0021e6000c101924 */
[----:B------:R-:W-:-:S07]  /*04a0*/  LEPC R20, `(.L_x_4) ;  /* 0x000000001014794e */ /* 0x000fce0000000000 */
[----:B0-----:R-:W-:Y:S05]  /*04b0*/  CALL.ABS.NOINC R8 ;  /* 0x0000000008007343 */ /* 0x001fea0003c00000 */
.L_x_4:
[----:B------:R-:W2:Y:S01]  /*04c0*/  LDG.E R9, desc[UR36][R16.64+0x4] ;  /* 0x0000042410097981 */ /* 0x000ea2000c1e1900 */
[----:B------:R-:W0:Y:S03]  /*04d0*/  LDCU.64 UR4, c[0x4][0x8] ;  /* 0x01000100ff0477ac */ /* 0x000e260008000a00 */
[----:B------:R-:W2:Y:S04]  /*04e0*/  LDG.E R0, desc[UR36][R28.64+0x200] ;  /* 0x000200241c007981 */ /* 0x000ea8000c1e1900 */
[----:B------:R-:W2:Y:S01]  /*04f0*/  LDG.E R3, desc[UR36][R18.64] ;  /* 0x0000002412037981 */ /* 0x000ea2000c1e1900 */
[----:B------:R-:W-:Y:S01]  /*0500*/  CS2R R6, SRZ ;  /* 0x0000000000067805 */ /* 0x000fe2000001ff00 */
[----:B0-----:R-:W-:Y:S01]  /*0510*/  IMAD.U32 R4, RZ, RZ, UR4 ;  /* 0x00000004ff047e24 */ /* 0x001fe2000f8e00ff */
[----:B------:R-:W-:Y:S01]  /*0520*/  MOV R5, UR5 ;  /* 0x0000000500057c02 */ /* 0x000fe20008000f00 */
[----:B--2---:R-:W-:-:S02]  /*0530*/  IMAD R9, R9, R0, R3 ;  /* 0x0000000009097224 */ /* 0x004fc400078e0203 */
[----:B------:R-:W0:Y:S03]  /*0540*/  LDC.64 R2, c[0x4][R2] ;  /* 0x0100000002027b82 */ /* 0x000e260000000a00 */
[----:B------:R1:W-:Y:S02]  /*0550*/  STG.E desc[UR36][R18.64], R9 ;  /* 0x0000000912007986 */ /* 0x0003e4000c101924 */
[----:B------:R-:W-:-:S07]  /*0560*/  LEPC R20, `(.L_x_5) ;  /* 0x000000001014794e */ /* 0x000fce0000000000 */
[----:B01----:R-:W-:Y:S05]  /*0570*/  CALL.ABS.NOINC R2 ;  /* 0x0000000002007343 */ /* 0x003fea0003c00000 */
.L_x_5:
[----:B------:R-:W-:Y:S01]  /*0580*/  ISETP.NE.AND P6, PT, R27, RZ, PT ;  /* 0x000000ff1b00720c */ /* 0x000fe20003fc5270 */
[----:B------:R-:W-:Y:S01]  /*0590*/  VIADD R23, R23, 0x4 ;  /* 0x0000000417177836 */ /* 0x000fe20000000000 */
[----:B------:R-:W-:-:S05]  /*05a0*/  IADD3 R28, P0, PT, R28, 0x800, RZ ;  /* 0x000008001c1c7810 */ /* 0x000fca0007f1e0ff */
[----:B------:R-:W-:-:S06]  /*05b0*/  IMAD.X R29, RZ, RZ, R29, P0 ;  /* 0x000000ffff1d7224 */ /* 0x000fcc00000e061d */
[----:B------:R-:W-:Y:S05]  /*05c0*/  @P6 BRA `(.L_x_6) ;  /* 0xfffffffc00006947 */ /* 0x000fea000383ffff */
[----:B------:R-:W-:Y:S05]  /*05d0*/  BSYNC.RECONVERGENT B6 ;  /* 0x0000000000067941 */ /* 0x000fea0003800200 */
.L_x_1:
[----:B------:R-:W-:-:S07]  /*05e0*/  LOP3.LUT R0, R26, 0x7fc, RZ, 0xc0, !PT ;  /* 0x000007fc1a007812 */ /* 0x000fce00078ec0ff */
.L_x_0:
[----:B------:R-:W-:-:S04]  /*05f0*/  LOP3.LUT R23, R26, 0x3, RZ, 0xc0, !PT ;  /* 0x000000031a177812 */ /* 0x000fc800078ec0ff */
[----:B------:R-:W-:-:S13]  /*0600*/  ISETP.NE.AND P0, PT, R23, RZ, PT ;  /* 0x000000ff1700720c */ /* 0x000fda0003f05270 */
[----:B------:R-:W-:Y:S05]  /*0610*/  @!P0 BRA `(.L_x_7) ;  /* 0x0000000000e48947 */ /* 0x000fea0003800000 */
[----:B------:R-:W0:Y:S01]  /*0620*/  LDC.64 R16, c[0x0][0x380] ;  /* 0x0000e000ff107b82 */ /* 0x000e220000000a00 */
[----:B------:R-:W-:Y:S01]  /*0630*/  LEA R22, R0, R25, 0x7 ;  /* 0x0000001900167211 */ /* 0x000fe200078e38ff */
[----:B------:R-:W-:Y:S01]  /*0640*/  IMAD.IADD R3, R24, 0x1, R0 ;  /* 0x0000000118037824 */ /* 0x000fe200078e0200 */
[----:B------:R-:W-:Y:S01]  /*0650*/  MOV R2, 0x0 ;  /* 0x0000000000027802 */ /* 0x000fe20000000f00 */
[----:B------:R-:W2:Y:S01]  /*0660*/  LDG.E R0, desc[UR36][R18.64] ;  /* 0x0000002412007981 */ /* 0x000ea2000c1e1900 */
[----:B------:R-:W1:Y:S01]  /*0670*/  LDCU.64 UR4, c[0x4][0x8] ;  /* 0x01000100ff0477ac */ /* 0x000e620008000a00 */
[----:B0-----:R-:W-:-:S04]  /*0680*/  IMAD.WIDE.U32 R8, R22, 0x4, R16 ;  /* 0x0000000416087825 */ /* 0x001fc800078e0010 */
[----:B------:R-:W-:Y:S02]  /*0690*/  IMAD.WIDE R16, R3, 0x4, R16 ;  /* 0x0000000403107825 */ /* 0x000fe400078e0210 */
[----:B------:R-:W2:Y:S04]  /*06a0*/  LDG.E R8, desc[UR36][R8.64] ;  /* 0x0000002408087981 */ /* 0x000ea8000c1e1900 */
[----:B------:R-:W2:Y:S01]  /*06b0*/  LDG.E R11, desc[UR36][R16.64] ;  /* 0x00000024100b7981 */ /* 0x000ea2000c1e1900 */
[----:B------:R-:W0:Y:S01]  /*06c0*/  LDC.64 R2, c[0x4][R2] ;  /* 0x0100000002027b82 */ /* 0x000e220000000a00 */
[----:B------:R-:W-:Y:S01]  /*06d0*/  ISETP.NE.AND P0, PT, R23, 0x1, PT ;  /* 0x000000011700780c */ /* 0x000fe20003f05270 */
[----:B-1----:R-:W-:Y:S01]  /*06e0*/  IMAD.U32 R4, RZ, RZ, UR4 ;  /* 0x00000004ff047e24 */ /* 0x002fe2000f8e00ff */
[----:B------:R-:W-:-:S02]  /*06f0*/  MOV R5, UR5 ;  /* 0x0000000500057c02 */ /* 0x000fc40008000f00 */
[----:B------:R-:W-:Y:S01]  /*0700*/  CS2R R6, SRZ ;  /* 0x0000000000067805 */ /* 0x000fe2000001ff00 */
[----:B--2---:R-:W-:-:S05]  /*0710*/  IMAD R11, R11, R8, R0 ;  /* 0x000000080b0b7224 */ /* 0x004fca00078e0200 */
[----:B------:R1:W-:Y:S01]  /*0720*/  STG.E desc[UR36][R18.64], R11 ;  /* 0x0000000b12007986 */ /* 0x0003e2000c101924 */
[----:B0-----:R-:W-:-:S07]  /*0730*/  P2R R0, PR, RZ, 0x1 ;  /* 0x00000001ff007803 */ /* 0x001fce0000000000 */
[----:B------:R-:W-:-:S07]  /*0740*/  LEPC R20, `(.L_x_8) ;  /* 0x000000001014794e */ /* 0x000fce0000000000 */
[----:B-1----:R-:W-:Y:S05]  /*0750*/  CALL.ABS.NOINC R2 ;  /* 0x0000000002007343 */ /* 0x002fea0003c00000 */
.L_x_8:
[----:B------:R-:W-:-:S13]  /*0760*/  ISETP.NE.AND P6, PT, R23, 0x1, PT ;  /* 0x000000011700780c */ /* 0x000fda0003fc5270 */
[----:B------:R-:W-:Y:S05]  /*0770*/  @!P6 BRA `(.L_x_7) ;  /* 0x00000000008ce947 */ /* 0x000fea0003800000 */
[----:B------:R-:W0:Y:S01]  /*0780*/  LDC.64 R10, c[0x0][0x380] ;  /* 0x0000e000ff0a7b82 */ /* 0x000e220000000a00 */
[----:B------:R-:W-:Y:S01]  /*0790*/  VIADD R3, R22, 0x80 ;  /* 0x0000008016037836 */ /* 0x000fe20000000000 */
[----:B------:R-:W2:Y:S01]  /*07a0*/  LDG.E R0, desc[UR36][R18.64] ;  /* 0x0000002412007981 */ /* 0x000ea2000c1e1900 */
[----:B------:R-:W-:Y:S01]  /*07b0*/  MOV R2, 0x0 ;  /* 0x0000000000027802 */ /* 0x000fe20000000f00 */
[----:B------:R-:W1:Y:S01]  /*07c0*/  LDCU.64 UR4, c[0x4][0x8] ;  /* 0x01000100ff0477ac */ /* 0x000e620008000a00 */
[----:B0-----:R-:W-:Y:S02]  /*07d0*/  IMAD.WIDE.U32 R10, R3, 0x4, R10 ;  /* 0x00000004030a7825 */ /* 0x001fe400078e000a */
[----:B------:R-:W2:Y:S04]  /*07e0*/  LDG.E R3, desc[UR36][R16.64+0x4] ;  /* 0x0000042410037981 */ /* 0x000ea8000c1e1900 */
[----:B------:R-:W2:Y:S01]  /*07f0*/  LDG.E R10, desc[UR36][R10.64] ;  /* 0x000000240a0a7981 */ /* 0x000ea2000c1e1900 */
[----:B------:R0:W3:Y:S01]  /*0800*/  LDC.64 R8, c[0x4][R2] ;  /* 0x0100000002087b82 */ /* 0x0000e20000000a00 */
[----:B------:R-:W-:Y:S01]  /*0810*/  ISETP.NE.AND P0, PT, R23, 0x2, PT ;  /* 0x000000021700780c */ /* 0x000fe20003f05270 */
[----:B-1----:R-:W-:Y:S01]  /*0820*/  IMAD.U32 R4, RZ, RZ, UR4 ;  /* 0x00000004ff047e24 */ /* 0x002fe2000f8e00ff */
[----:B------:R-:W-:-:S02]  /*0830*/  MOV R5, UR5 ;  /* 0x0000000500057c02 */ /* 0x000fc40008000f00 */
[----:B------:R-:W-:Y:S01]  /*0840*/  CS2R R6, SRZ ;  /* 0x0000000000067805 */ /* 0x000fe2000001ff00 */
[----:B--2---:R-:W-:-:S05]  /*0850*/  IMAD R3, R3, R10, R0 ;  /* 0x0000000a03037224 */ /* 0x004fca00078e0200 */
[----:B------:R0:W-:Y:S01]  /*0860*/  STG.E desc[UR36][R18.64], R3 ;  /* 0x0000000312007986 */ /* 0x0001e2000c101924 */
[----:B---3--:R-:W-:-:S07]  /*0870*/  P2R R0, PR, RZ, 0x1 ;  /* 0x00000001ff007803 */ /* 0x008fce0000000000 */
[----:B------:R-:W-:-:S07]  /*0880*/  LEPC R20, `(.L_x_9) ;  /* 0x000000001014794e */ /* 0x000fce0000000000 */
[----:B0-----:R-:W-:Y:S05]  /*0890*/  CALL.ABS.NOINC R8 ;  /* 0x0000000008007343 */ /* 0x001fea0003c00000 */
.L_x_9:
[----:B------:R-:W-:-:S13]  /*08a0*/  ISETP.NE.AND P6, PT, R23, 0x2, PT ;  /* 0x000000021700780c */ /* 0x000fda0003fc5270 */
[----:B------:R-:W-:Y:S05]  /*08b0*/  @!P6 BRA `(.L_x_7) ;  /* 0x00000000003ce947 */ /* 0x000fea0003800000 */
[----:B------:R-:W0:Y:S01]  /*08c0*/  LDC.64 R8, c[0x0][0x380] ;  /* 0x0000e000ff087b82 */ /* 0x000e220000000a00 */
[----:B------:R-:W-:Y:S01]  /*08d0*/  VIADD R3, R22, 0x100 ;  /* 0x0000010016037836 */ /* 0x000fe20000000000 */
[----:B------:R-:W2:Y:S01]  /*08e0*/  LDG.E R0, desc[UR36][R18.64] ;  /* 0x0000002412007981 */ /* 0x000ea2000c1e1900 */
[----:B------:R-:W1:Y:S02]  /*08f0*/  LDCU.64 UR4, c[0x4][0x8] ;  /* 0x01000100ff0477ac */ /* 0x000e640008000a00 */
[----:B0-----:R-:W-:Y:S02]  /*0900*/  IMAD.WIDE.U32 R8, R3, 0x4, R8 ;  /* 0x0000000403087825 */ /* 0x001fe400078e0008 */
[----:B------:R-:W2:Y:S04]  /*0910*/  LDG.E R3, desc[UR36][R16.64+0x8] ;  /* 0x0000082410037981 */ /* 0x000ea8000c1e1900 */
[----:B------:R-:W2:Y:S01]  /*0920*/  LDG.E R8, desc[UR36][R8.64] ;  /* 0x0000002408087981 */ /* 0x000ea2000c1e1900 */
[----:B------:R0:W3:Y:S01]  /*0930*/  LDC.64 R10, c[0x4][R2] ;  /* 0x01000000020a7b82 */ /* 0x0000e20000000a00 */
[----:B-1----:R-:W-:Y:S01]  /*0940*/  IMAD.U32 R4, RZ, RZ, UR4 ;  /* 0x00000004ff047e24 */ /* 0x002fe2000f8e00ff */
[----:B------:R-:W-:-:S02]  /*0950*/  MOV R5, UR5 ;  /* 0x0000000500057c02 */ /* 0x000fc40008000f00 */
[----:B------:R-:W-:Y:S01]  /*0960*/  CS2R R6, SRZ ;  /* 0x0000000000067805 */ /* 0x000fe2000001ff00 */
[----:B--2---:R-:W-:-:S05]  /*0970*/  IMAD R3, R3, R8, R0 ;  /* 0x0000000803037224 */ /* 0x004fca00078e0200 */
[----:B---3--:R0:W-:Y:S02]  /*0980*/  STG.E desc[UR36][R18.64], R3 ;  /* 0x0000000312007986 */ /* 0x0081e4000c101924 */
[----:B------:R-:W-:-:S07]  /*0990*/  LEPC R20, `(.L_x_7) ;  /* 0x000000001014794e */ /* 0x000fce0000000000 */
[----:B0-----:R-:W-:Y:S05]  /*09a0*/  CALL.ABS.NOINC R10 ;  /* 0x000000000a007343 */ /* 0x001fea0003c00000 */
.L_x_7:
[----:B------:R-:W-:-:S05]  /*09b0*/  VIADD R25, R25, 0x1 ;  /* 0x0000000119197836 */ /* 0x000fca0000000000 */
[----:B------:R-:W-:-:S13]  /*09c0*/  ISETP.NE.AND P0, PT, R25, R26, PT ;  /* 0x0000001a1900720c */ /* 0x000fda0003f05270 */
[----:B------:R-:W-:Y:S05]  /*09d0*/  @P0 BRA `(.L_x_10) ;  /* 0xfffffff400b40947 */ /* 0x000fea000383ffff */
[----:B------:R-:W-:Y:S05]  /*09e0*/  EXIT ;  /* 0x000000000000794d */ /* 0x000fea0003800000 */
.L_x_11:
[----:B------:R-:W-:-:S00]  /*09f0*/  BRA `(.L_x_11) ;  /* 0xfffffffc00fc7947 */ /* 0x000fc0000383ffff */
[----:B------:R-:W-:-:S00]  /*0a00*/  NOP ;  /* 0x0000000000007918 */ /* 0x000fc00000000000 */
[----:B------:R-:W-:-:S00]  /*0a10*/  NOP ;  /* 0x0000000000007918 */ /* 0x000fc00000000000 */
[----:B------:R-:W-:-:S00]  /*0a20*/  NOP ;  /* 0x0000000000007918 */ /* 0x000fc00000000000 */
[----:B------:R-:W-:-:S00]  /*0a30*/  NOP ;  /* 0x0000000000007918 */ /* 0x000fc00000000000 */
[----:B------:R-:W-:-:S00]  /*0a40*/  NOP ;  /* 0x0000000000007918 */ /* 0x000fc00000000000 */
[----:B------:R-:W-:-:S00]  /*0a50*/  NOP ;  /* 0x0000000000007918 */ /* 0x000fc00000000000 */
[----:B------:R-:W-:-:S00]  /*0a60*/  NOP ;  /* 0x0000000000007918 */ /* 0x000fc00000000000 */
[----:B------:R-:W-:-:S00]  /*0a70*/  NOP ;  /* 0x0000000000007918 */ /* 0x000fc00000000000 */
.L_x_13:


//--------------------- .text._Z8kernelV1Pi       --------------------------
	.section	.text._Z8kernelV1Pi,"ax",@progbits
	.align	128
        .global         _Z8kernelV1Pi
        .type           _Z8kernelV1Pi,@function
        .size           _Z8kernelV1Pi,(.L_x_14 - _Z8kernelV1Pi)
        .other          _Z8kernelV1Pi,@"STO_CUDA_ENTRY STV_DEFAULT"
_Z8kernelV1Pi:
.text._Z8kernelV1Pi:
[----:B------:R-:W-:Y:S01]  /*0000*/  LDC R1, c[0x0][0x37c] ;  /* 0x0000df00ff017b82 */ /* 0x000fe20000000800 */
[----:B------:R-:W0:Y:S07]  /*0010*/  S2R R0, SR_TID.X ;  /* 0x0000000000007919 */ /* 0x000e2e0000002100 */
[----:B------:R-:W0:Y:S01]  /*0020*/  S2UR UR6, SR_CTAID.X ;  /* 0x00000000000679c3 */ /* 0x000e220000002500 */
[----:B------:R-:W1:Y:S07]  /*0030*/  LDCU.64 UR4, c[0x0][0x358] ;  /* 0x00006b00ff0477ac */ /* 0x000e6e0008000a00 */
[----:B------:R-:W0:Y:S08]  /*0040*/  LDC R5, c[0x0][0x360] ;  /* 0x0000d800ff057b82 */ /* 0x000e300000000800 */
[----:B------:R-:W2:Y:S01]  /*0050*/  LDC.64 R2, c[0x0][0x380] ;  /* 0x0000e000ff027b82 */ /* 0x000ea20000000a00 */
[----:B0-----:R-:W-:-:S04]  /*0060*/  IMAD R5, R5, UR6, R0 ;  /* 0x0000000605057c24 */ /* 0x001fc8000f8e0200 */
[----:B--2---:R-:W-:-:S05]  /*0070*/  IMAD.WIDE R2, R5, 0x4, R2 ;  /* 0x0000000405027825 */ /* 0x004fca00078e0202 */
[----:B-1----:R-:W-:Y:S01]  /*0080*/  STG.E desc[UR4][R2.64], R5 ;  /* 0x0000000502007986 */ /* 0x002fe2000c101904 */
[----:B------:R-:W-:Y:S05]  /*0090*/  EXIT ;  /* 0x000000000000794d */ /* 0x000fea0003800000 */
.L_x_12:
        /* <DEDUP_REMOVED lines=14> */
.L_x_14:


//--------------------- .nv.global.init           --------------------------
	.section	.nv.global.init,"aw",@progbits
.nv.global.init:
	.type		$str,@object
	.size		$str,(.L_0 - $str)
$str:
        /*0000*/ 	.byte	0x49, 0x4e, 0x20, 0x48, 0x45, 0x52, 0x45, 0x0a, 0x00
.L_0:


//--------------------- .nv.shared.reserved.0     --------------------------
	.section	.nv.shared.reserved.0,"aw",@nobits
	.weak		__nv_reservedSMEM_offset_0_alias
	.size		__nv_reservedSMEM_offset_0_alias, 0, 64
	.other		__nv_reservedSMEM_offset_0_alias,@"STO_CUDA_RESERVED_SHARED STV_DEFAULT"
__nv_reservedSMEM_offset_0_alias:
	.zero		0
	.zero		64


//--------------------- .nv.constant0._Z11squareGPUv1PiS_ --------------------------
	.section	.nv.constant0._Z11squareGPUv1PiS_,"a",@progbits
	.sectionflags	@""
	.align	4
.nv.constant0._Z11squareGPUv1PiS_:
	.zero		912


//--------------------- .nv.constant0._Z8kernelV1Pi --------------------------
	.section	.nv.constant0._Z8kernelV1Pi,"a",@progbits
	.sectionflags	@""
	.align	4
.nv.constant0._Z8kernelV1Pi:
	.zero		904


//--------------------- SYMBOLS --------------------------

	.type		.nv.reservedSmem.offset0,@object
	.size		.nv.reservedSmem.offset0,0x4
	.type		vprintf,@function
